	.headerflags	@"EF_CUDA_TEXMODE_UNIFIED EF_CUDA_64BIT_ADDRESS EF_CUDA_ACCELERATORS EF_CUDA_SM90 EF_CUDA_VIRTUAL_SM(EF_CUDA_SM90)"
	.elftype	@"ET_EXEC"


//--------------------- .nv.info                  --------------------------
	.section	.nv.info,"",@"SHT_CUDA_INFO"
	.align	4


	//----- nvinfo : EIATTR_REGCOUNT
	.align		4
        /*0000*/ 	.byte	0x04, 0x2f
        /*0002*/ 	.short	(.L_3 - .L_2)
	.align		4
.L_2:
        /*0004*/ 	.word	index@(triton_poi_fused__native_batch_norm_legit_no_training_cat_convolution_relu_4)
        /*0008*/ 	.word	0x00000020


	//----- nvinfo : EIATTR_MIN_STACK_SIZE
	.align		4
.L_3:
        /*000c*/ 	.byte	0x04, 0x12
        /*000e*/ 	.short	(.L_5 - .L_4)
	.align		4
.L_4:
        /*0010*/ 	.word	index@(triton_poi_fused__native_batch_norm_legit_no_training_cat_convolution_relu_4)
        /*0014*/ 	.word	0x00000000


	//----- nvinfo : EIATTR_FRAME_SIZE
	.align		4
.L_5:
        /*0018*/ 	.byte	0x04, 0x11
        /*001a*/ 	.short	(.L_7 - .L_6)
	.align		4
.L_6:
        /*001c*/ 	.word	index@(triton_poi_fused__native_batch_norm_legit_no_training_cat_convolution_relu_4)
        /*0020*/ 	.word	0x00000000


	//----- nvinfo : EIATTR_MIN_STACK_SIZE
	.align		4
.L_7:
        /*0024*/ 	.byte	0x04, 0x12
        /*0026*/ 	.short	(.L_9 - .L_8)
	.align		4
.L_8:
        /*0028*/ 	.word	index@(triton_poi_fused__native_batch_norm_legit_no_training_cat_convolution_relu_4)
        /*002c*/ 	.word	0x00000000
.L_9:


//--------------------- .nv.info.triton_poi_fused__native_batch_norm_legit_no_training_cat_convolution_relu_4 --------------------------
	.section	.nv.info.triton_poi_fused__native_batch_norm_legit_no_training_cat_convolution_relu_4,"",@"SHT_CUDA_INFO"
	.sectionflags	@""
	.align	4


	//----- nvinfo : EIATTR_CUDA_API_VERSION
	.align		4
        /*0000*/ 	.byte	0x04, 0x37
        /*0002*/ 	.short	(.L_11 - .L_10)
.L_10:
        /*0004*/ 	.word	0x0000007c


	//----- nvinfo : EIATTR_KPARAM_INFO
	.align		4
.L_11:
        /*0008*/ 	.byte	0x04, 0x17
        /*000a*/ 	.short	(.L_13 - .L_12)
.L_12:
        /*000c*/ 	.word	0x00000000
        /*0010*/ 	.short	0x0009
        /*0012*/ 	.short	0x0048
        /*0014*/ 	.byte	0x00, 0xf0, 0x11, 0x00


	//----- nvinfo : EIATTR_KPARAM_INFO
	.align		4
.L_13:
        /*0018*/ 	.byte	0x04, 0x17
        /*001a*/ 	.short	(.L_15 - .L_14)
.L_14:
        /*001c*/ 	.word	0x00000000
        /*0020*/ 	.short	0x0008
        /*0022*/ 	.short	0x0040
        /*0024*/ 	.byte	0x00, 0xf4, 0x21, 0x00


	//----- nvinfo : EIATTR_KPARAM_INFO
	.align		4
.L_15:
        /*0028*/ 	.byte	0x04, 0x17
        /*002a*/ 	.short	(.L_17 - .L_16)
.L_16:
        /*002c*/ 	.word	0x00000000
        /*0030*/ 	.short	0x0007
        /*0032*/ 	.short	0x0038
        /*0034*/ 	.byte	0x00, 0xf4, 0x21, 0x00


	//----- nvinfo : EIATTR_KPARAM_INFO
	.align		4
.L_17:
        /*0038*/ 	.byte	0x04, 0x17
        /*003a*/ 	.short	(.L_19 - .L_18)
.L_18:
        /*003c*/ 	.word	0x00000000
        /*0040*/ 	.short	0x0006
        /*0042*/ 	.short	0x0030
        /*0044*/ 	.byte	0x00, 0xf4, 0x21, 0x00


	//----- nvinfo : EIATTR_KPARAM_INFO
	.align		4
.L_19:
        /*0048*/ 	.byte	0x04, 0x17
        /*004a*/ 	.short	(.L_21 - .L_20)
.L_20:
        /*004c*/ 	.word	0x00000000
        /*0050*/ 	.short	0x0005
        /*0052*/ 	.short	0x0028
        /*0054*/ 	.byte	0x00, 0xf4, 0x21, 0x00


	//----- nvinfo : EIATTR_KPARAM_INFO
	.align		4
.L_21:
        /*0058*/ 	.byte	0x04, 0x17
        /*005a*/ 	.short	(.L_23 - .L_22)
.L_22:
        /*005c*/ 	.word	0x00000000
        /*0060*/ 	.short	0x0004
        /*0062*/ 	.short	0x0020
        /*0064*/ 	.byte	0x00, 0xf4, 0x21, 0x00


	//----- nvinfo : EIATTR_KPARAM_INFO
	.align		4
.L_23:
        /*0068*/ 	.byte	0x04, 0x17
        /*006a*/ 	.short	(.L_25 - .L_24)
.L_24:
        /*006c*/ 	.word	0x00000000
        /*0070*/ 	.short	0x0003
        /*0072*/ 	.short	0x0018
        /*0074*/ 	.byte	0x00, 0xf4, 0x21, 0x00


	//----- nvinfo : EIATTR_KPARAM_INFO
	.align		4
.L_25:
        /*0078*/ 	.byte	0x04, 0x17
        /*007a*/ 	.short	(.L_27 - .L_26)
.L_26:
        /*007c*/ 	.word	0x00000000
        /*0080*/ 	.short	0x0002
        /*0082*/ 	.short	0x0010
        /*0084*/ 	.byte	0x00, 0xf4, 0x21, 0x00


	//----- nvinfo : EIATTR_KPARAM_INFO
	.align		4
.L_27:
        /*0088*/ 	.byte	0x04, 0x17
        /*008a*/ 	.short	(.L_29 - .L_28)
.L_28:
        /*008c*/ 	.word	0x00000000
        /*0090*/ 	.short	0x0001
        /*0092*/ 	.short	0x0008
        /*0094*/ 	.byte	0x00, 0xf4, 0x21, 0x00


	//----- nvinfo : EIATTR_KPARAM_INFO
	.align		4
.L_29:
        /*0098*/ 	.byte	0x04, 0x17
        /*009a*/ 	.short	(.L_31 - .L_30)
.L_30:
        /*009c*/ 	.word	0x00000000
        /*00a0*/ 	.short	0x0000
        /*00a2*/ 	.short	0x0000
        /*00a4*/ 	.byte	0x00, 0xf4, 0x21, 0x00


	//----- nvinfo : EIATTR_SPARSE_MMA_MASK
	.align		4
.L_31:
        /*00a8*/ 	.byte	0x03, 0x50
        /*00aa*/ 	.short	0x0000


	//----- nvinfo : EIATTR_MAXREG_COUNT
	.align		4
        /*00ac*/ 	.byte	0x03, 0x1b
        /*00ae*/ 	.short	0x00ff


	//----- nvinfo : EIATTR_EXIT_INSTR_OFFSETS
	.align		4
        /*00b0*/ 	.byte	0x04, 0x1c
        /*00b2*/ 	.short	(.L_33 - .L_32)


	//   ....[0]....
.L_32:
        /*00b4*/ 	.word	0x00000980


	//----- nvinfo : EIATTR_REQNTID
	.align		4
.L_33:
        /*00b8*/ 	.byte	0x04, 0x10
        /*00ba*/ 	.short	(.L_35 - .L_34)
.L_34:
        /*00bc*/ 	.word	0x00000080
        /*00c0*/ 	.word	0x00000001
        /*00c4*/ 	.word	0x00000001


	//----- nvinfo : EIATTR_CBANK_PARAM_SIZE
	.align		4
.L_35:
        /*00c8*/ 	.byte	0x03, 0x19
        /*00ca*/ 	.short	0x004c


	//----- nvinfo : EIATTR_PARAM_CBANK
	.align		4
        /*00cc*/ 	.byte	0x04, 0x0a
        /*00ce*/ 	.short	(.L_37 - .L_36)
	.align		4
.L_36:
        /*00d0*/ 	.word	index@(.nv.constant0.triton_poi_fused__native_batch_norm_legit_no_training_cat_convolution_relu_4)
        /*00d4*/ 	.short	0x0210
        /*00d6*/ 	.short	0x004c


	//----- nvinfo : EIATTR_SW_WAR
	.align		4
.L_37:
        /*00d8*/ 	.byte	0x04, 0x36
        /*00da*/ 	.short	(.L_39 - .L_38)
.L_38:
        /*00dc*/ 	.word	0x00000008
.L_39:


//--------------------- .nv.callgraph             --------------------------
	.section	.nv.callgraph,"",@"SHT_CUDA_CALLGRAPH"
	.align	4
	.sectionentsize	8
	.align		4
        /*0000*/ 	.word	0x00000000
	.align		4
        /*0004*/ 	.word	0xffffffff
	.align		4
        /*0008*/ 	.word	0x00000000
	.align		4
        /*000c*/ 	.word	0xfffffffe
	.align		4
        /*0010*/ 	.word	0x00000000
	.align		4
        /*0014*/ 	.word	0xfffffffd
	.align		4
        /*0018*/ 	.word	0x00000000
	.align		4
        /*001c*/ 	.word	0xfffffffc


//--------------------- .nv.constant4             --------------------------
	.section	.nv.constant4,"a",@progbits
	.align	8
	.align		8
.nv.constant4:
        /*0000*/ 	.dword	_$_str
	.align		8
        /*0008*/ 	.dword	_$_str_$_2


//--------------------- .text.triton_poi_fused__native_batch_norm_legit_no_training_cat_convolution_relu_4 --------------------------
	.section	.text.triton_poi_fused__native_batch_norm_legit_no_training_cat_convolution_relu_4,"ax",@progbits
	.align	128
        .global         triton_poi_fused__native_batch_norm_legit_no_training_cat_convolution_relu_4
        .type           triton_poi_fused__native_batch_norm_legit_no_training_cat_convolution_relu_4,@function
        .size           triton_poi_fused__native_batch_norm_legit_no_training_cat_convolution_relu_4,(.L_x_1 - triton_poi_fused__native_batch_norm_legit_no_training_cat_convolution_relu_4)
        .other          triton_poi_fused__native_batch_norm_legit_no_training_cat_convolution_relu_4,@"STO_CUDA_ENTRY STV_DEFAULT"
triton_poi_fused__native_batch_norm_legit_no_training_cat_convolution_relu_4:
.text.triton_poi_fused__native_batch_norm_legit_no_training_cat_convolution_relu_4:
[----:B------:R-:W-:Y:S01]  /*0000*/  LDC R1, c[0x0][0x28] ;  /* 0x00000a00ff017b82 */ /* 0x000fe20000000800 */
[----:B------:R-:W1:Y:S07]  /*0010*/  S2R R0, SR_TID.X ;  /* 0x0000000000007919 */ /* 0x000e6e0000002100 */
[----:B------:R-:W2:Y:S01]  /*0020*/  LDC.64 R4, c[0x0][0x228] ;  /* 0x00008a00ff047b82 */ /* 0x000ea20000000a00 */
[----:B------:R-:W-:Y:S01]  /*0030*/  ULDC.64 UR4, c[0x0][0x208] ;  /* 0x0000820000047ab9 */ /* 0x000fe20000000a00 */
[----:B------:R-:W3:Y:S06]  /*0040*/  S2R R3, SR_CTAID.X ;  /* 0x0000000000037919 */ /* 0x000eec0000002500 */
[----:B------:R-:W4:Y:S08]  /*0050*/  LDC.64 R28, c[0x0][0x218] ;  /* 0x00008600ff1c7b82 */ /* 0x000f300000000a00 */
[----:B------:R-:W5:Y:S08]  /*0060*/  LDC.64 R18, c[0x0][0x210] ;  /* 0x00008400ff127b82 */ /* 0x000f700000000a00 */
[----:B------:R-:W4:Y:S01]  /*0070*/  LDC.64 R26, c[0x0][0x220] ;  /* 0x00008800ff1a7b82 */ /* 0x000f220000000a00 */
[----:B-1----:R-:W-:-:S07]  /*0080*/  SHF.L.U32 R0, R0, 0x2, RZ ;  /* 0x0000000200007819 */ /* 0x002fce00000006ff */
[----:B------:R-:W1:Y:S01]  /*0090*/  LDC.64 R20, c[0x0][0x230] ;  /* 0x00008c00ff147b82 */ /* 0x000e620000000a00 */
[----:B---3--:R-:W-:Y:S02]  /*00a0*/  SHF.R.S32.HI R2, RZ, 0x15, R3 ;  /* 0x00000015ff027819 */ /* 0x008fe40000011403 */
[----:B------:R-:W-:Y:S02]  /*00b0*/  LOP3.LUT R0, R0, 0x1fc, RZ, 0xc0, !PT ;  /* 0x000001fc00007812 */ /* 0x000fe400078ec0ff */
[----:B------:R-:W-:-:S03]  /*00c0*/  SGXT R2, R2, 0x1 ;  /* 0x000000010202781a */ /* 0x000fc60000000200 */
[----:B------:R-:W3:Y:S01]  /*00d0*/  LDC.64 R22, c[0x0][0x238] ;  /* 0x00008e00ff167b82 */ /* 0x000ee20000000a00 */
[----:B------:R-:W-:-:S04]  /*00e0*/  LEA R3, R3, R0, 0xa ;  /* 0x0000000003037211 */ /* 0x000fc800078e50ff */
[----:B------:R-:W-:-:S04]  /*00f0*/  LEA.HI R0, R2, R3, RZ, 0xa ;  /* 0x0000000302007211 */ /* 0x000fc800078f50ff */
[----:B------:R-:W-:-:S04]  /*0100*/  SHF.R.S32.HI R0, RZ, 0xa, R0 ;  /* 0x0000000aff007819 */ /* 0x000fc80000011400 */
[----:B------:R-:W-:-:S04]  /*0110*/  LEA.HI R6, R0, R0, RZ, 0x6 ;  /* 0x0000000000067211 */ /* 0x000fc800078f30ff */
[----:B------:R-:W-:Y:S02]  /*0120*/  LOP3.LUT R9, R6, 0xffffffc0, RZ, 0xc0, !PT ;  /* 0xffffffc006097812 */ /* 0x000fe400078ec0ff */
[----:B------:R-:W-:Y:S02]  /*0130*/  IADD3 R6, R3, 0x200, RZ ;  /* 0x0000020003067810 */ /* 0x000fe40007ffe0ff */
[----:B------:R-:W-:Y:S02]  /*0140*/  IADD3 R9, R0, -R9, RZ ;  /* 0x8000000900097210 */ /* 0x000fe40007ffe0ff */
[----:B------:R-:W-:-:S03]  /*0150*/  LEA.HI R2, R2, R6, RZ, 0xa ;  /* 0x0000000602027211 */ /* 0x000fc600078f50ff */
[----:B--2---:R-:W-:Y:S01]  /*0160*/  IMAD.WIDE R12, R9, 0x4, R4 ;  /* 0x00000004090c7825 */ /* 0x004fe200078e0204 */
[----:B------:R-:W-:-:S04]  /*0170*/  SHF.R.S32.HI R2, RZ, 0xa, R2 ;  /* 0x0000000aff027819 */ /* 0x000fc80000011402 */
[----:B------:R-:W-:Y:S01]  /*0180*/  LEA.HI R0, R2, R2, RZ, 0x6 ;  /* 0x0000000202007211 */ /* 0x000fe200078f30ff */
[----:B------:R-:W2:Y:S03]  /*0190*/  LDG.E.EL R24, desc[UR4][R12.64] ;  /* 0x000000040c187981 */ /* 0x000ea6000c2e1900 */
[----:B------:R-:W-:-:S04]  /*01a0*/  LOP3.LUT R25, R0, 0xffffffc0, RZ, 0xc0, !PT ;  /* 0xffffffc000197812 */ /* 0x000fc800078ec0ff */
[----:B------:R-:W-:-:S05]  /*01b0*/  IADD3 R25, R2, -R25, RZ ;  /* 0x8000001902197210 */ /* 0x000fca0007ffe0ff */
[----:B------:R-:W-:-:S06]  /*01c0*/  IMAD.WIDE R16, R25, 0x4, R4 ;  /* 0x0000000419107825 */ /* 0x000fcc00078e0204 */
[----:B------:R-:W2:Y:S01]  /*01d0*/  LDG.E.EL R17, desc[UR4][R16.64] ;  /* 0x0000000410117981 */ /* 0x000ea2000c2e1900 */
[----:B----4-:R-:W-:-:S04]  /*01e0*/  IMAD.WIDE R10, R9, 0x4, R28 ;  /* 0x00000004090a7825 */ /* 0x010fc800078e021c */
[----:B-----5:R-:W-:Y:S01]  /*01f0*/  IMAD.WIDE R18, R3, 0x4, R18 ;  /* 0x0000000403127825 */ /* 0x020fe200078e0212 */
[----:B------:R1:W4:Y:S04]  /*0200*/  LDG.E.EL R7, desc[UR4][R10.64] ;  /* 0x000000040a077981 */ /* 0x000328000c2e1900 */
[----:B------:R-:W4:Y:S01]  /*0210*/  LDG.E.128 R12, desc[UR4][R18.64] ;  /* 0x00000004120c7981 */ /* 0x000f22000c1e1d00 */
[----:B0-----:R-:W-:-:S06]  /*0220*/  IMAD.WIDE R4, R9, 0x4, R26 ;  /* 0x0000000409047825 */ /* 0x001fcc00078e021a */
[----:B------:R-:W5:Y:S01]  /*0230*/  LDG.E.EL R4, desc[UR4][R4.64] ;  /* 0x0000000404047981 */ /* 0x000f62000c2e1900 */
[----:B-1----:R-:W-:-:S04]  /*0240*/  IMAD.WIDE R10, R9, 0x4, R20 ;  /* 0x00000004090a7825 */ /* 0x002fc800078e0214 */
[----:B---3--:R-:W-:Y:S01]  /*0250*/  IMAD.WIDE R8, R9, 0x4, R22 ;  /* 0x0000000409087825 */ /* 0x008fe200078e0216 */
[----:B------:R-:W3:Y:S03]  /*0260*/  LDG.E.EL R16, desc[UR4][R10.64] ;  /* 0x000000040a107981 */ /* 0x000ee6000c2e1900 */
[C---:B------:R-:W-:Y:S01]  /*0270*/  IMAD.WIDE R28, R25.reuse, 0x4, R28 ;  /* 0x00000004191c7825 */ /* 0x040fe200078e021c */
[----:B------:R-:W3:Y:S04]  /*0280*/  LDG.E.EL R5, desc[UR4][R8.64] ;  /* 0x0000000408057981 */ /* 0x000ee8000c2e1900 */
[----:B------:R-:W3:Y:S01]  /*0290*/  LDG.E.EL R0, desc[UR4][R28.64] ;  /* 0x000000041c007981 */ /* 0x000ee2000c2e1900 */
[----:B------:R-:W-:-:S03]  /*02a0*/  IMAD.WIDE R26, R25, 0x4, R26 ;  /* 0x00000004191a7825 */ /* 0x000fc600078e021a */
[----:B------:R-:W3:Y:S01]  /*02b0*/  LDG.E.128 R8, desc[UR4][R18.64+0x800] ;  /* 0x0008000412087981 */ /* 0x000ee2000c1e1d00 */
[----:B------:R-:W-:-:S03]  /*02c0*/  IMAD.WIDE R20, R25, 0x4, R20 ;  /* 0x0000000419147825 */ /* 0x000fc600078e0214 */
[----:B------:R-:W3:Y:S01]  /*02d0*/  LDG.E.EL R2, desc[UR4][R26.64] ;  /* 0x000000041a027981 */ /* 0x000ee2000c2e1900 */
[----:B------:R-:W-:-:S03]  /*02e0*/  IMAD.WIDE R22, R25, 0x4, R22 ;  /* 0x0000000419167825 */ /* 0x000fc600078e0216 */
[----:B------:R0:W3:Y:S04]  /*02f0*/  LDG.E.EL R20, desc[UR4][R20.64] ;  /* 0x0000000414147981 */ /* 0x0000e8000c2e1900 */
[----:B------:R1:W3:Y:S01]  /*0300*/  LDG.E.EL R23, desc[UR4][R22.64] ;  /* 0x0000000416177981 */ /* 0x0002e2000c2e1900 */
[----:B0-----:R-:W-:Y:S01]  /*0310*/  HFMA2.MMA R21, -RZ, RZ, 1.625, 0 ;  /* 0x3e800000ff157435 */ /* 0x001fe200000001ff */
[----:B------:R-:W-:-:S04]  /*0320*/  SHF.R.S32.HI R25, RZ, 0x1f, R6 ;  /* 0x0000001fff197819 */ /* 0x000fc80000011406 */
[----:B------:R-:W-:-:S04]  /*0330*/  LEA.HI R25, R25, R6, RZ, 0x10 ;  /* 0x0000000619197211 */ /* 0x000fc800078f80ff */
[----:B------:R-:W-:-:S04]  /*0340*/  SHF.L.U32 R25, R25, 0x2, RZ ;  /* 0x0000000219197819 */ /* 0x000fc800000006ff */
[----:B------:R-:W-:Y:S01]  /*0350*/  LOP3.LUT R25, R25, 0xfffc0000, RZ, 0xc0, !PT ;  /* 0xfffc000019197812 */ /* 0x000fe200078ec0ff */
[----:B--2---:R-:W-:-:S04]  /*0360*/  FADD R24, R24, 9.9999997473787516356e-06 ;  /* 0x3727c5ac18187421 */ /* 0x004fc80000000000 */
[----:B------:R-:W0:Y:S01]  /*0370*/  MUFU.SQRT R26, R24 ;  /* 0x00000018001a7308 */ /* 0x000e220000002000 */
[----:B------:R-:W-:Y:S01]  /*0380*/  FADD R28, R17, 9.9999997473787516356e-06 ;  /* 0x3727c5ac111c7421 */ /* 0x000fe20000000000 */
[----:B0-----:R-:W-:-:S06]  /*0390*/  FSETP.GT.AND P0, PT, R26, 8.50705917302346158658e+37, PT ;  /* 0x7e8000001a00780b */ /* 0x001fcc0003f04000 */
[----:B------:R-:W0:Y:S01]  /*03a0*/  MUFU.SQRT R24, R28 ;  /* 0x0000001c00187308 */ /* 0x000e220000002000 */
[----:B------:R-:W-:Y:S02]  /*03b0*/  FSETP.GEU.AND P2, PT, R26, 1.175494350822287508e-38, PT ;  /* 0x008000001a00780b */ /* 0x000fe40003f4e000 */
[----:B------:R-:W-:-:S04]  /*03c0*/  SHF.R.S32.HI R17, RZ, 0x1f, R6 ;  /* 0x0000001fff117819 */ /* 0x000fc80000011406 */
[----:B------:R-:W-:Y:S01]  /*03d0*/  @P0 FMUL R26, R26, 0.25 ;  /* 0x3e8000001a1a0820 */ /* 0x000fe20000400000 */
[--C-:B----4-:R-:W-:Y:S01]  /*03e0*/  FADD R15, R15, R7.reuse ;  /* 0x000000070f0f7221 */ /* 0x110fe20000000000 */
[--C-:B------:R-:W-:Y:S01]  /*03f0*/  FADD R14, R14, R7.reuse ;  /* 0x000000070e0e7221 */ /* 0x100fe20000000000 */
[----:B------:R-:W-:-:S04]  /*0400*/  FADD R13, R13, R7 ;  /* 0x000000070d0d7221 */ /* 0x000fc80000000000 */
[----:B------:R-:W-:Y:S01]  /*0410*/  @!P2 FMUL R26, R26, 16777216 ;  /* 0x4b8000001a1aa820 */ /* 0x000fe20000400000 */
[----:B0-----:R-:W-:Y:S01]  /*0420*/  FSETP.GT.AND P1, PT, R24, 8.50705917302346158658e+37, PT ;  /* 0x7e8000001800780b */ /* 0x001fe20003f24000 */
[----:B------:R-:W-:Y:S01]  /*0430*/  FADD R12, R12, R7 ;  /* 0x000000070c0c7221 */ /* 0x000fe20000000000 */
[----:B------:R-:W-:Y:S01]  /*0440*/  LEA.HI R7, R17, R6, RZ, 0x10 ;  /* 0x0000000611077211 */ /* 0x000fe200078f80ff */
[----:B-1----:R-:W0:Y:S01]  /*0450*/  MUFU.RCP R22, R26 ;  /* 0x0000001a00167308 */ /* 0x002e220000001000 */
[----:B------:R-:W-:Y:S02]  /*0460*/  FSEL R17, R21, 1, P0 ;  /* 0x3f80000015117808 */ /* 0x000fe40000000000 */
[----:B------:R-:W-:Y:S02]  /*0470*/  FSETP.GEU.AND P0, PT, R24, 1.175494350822287508e-38, PT ;  /* 0x008000001800780b */ /* 0x000fe40003f0e000 */
[----:B------:R-:W-:Y:S01]  /*0480*/  LOP3.LUT R7, R7, 0xffff0000, RZ, 0xc0, !PT ;  /* 0xffff000007077812 */ /* 0x000fe200078ec0ff */
[----:B------:R-:W-:-:S04]  /*0490*/  @!P2 FMUL R17, R17, 16777216 ;  /* 0x4b8000001111a820 */ /* 0x000fc80000400000 */
[----:B------:R-:W-:Y:S01]  /*04a0*/  @P1 FMUL R24, R24, 0.25 ;  /* 0x3e80000018181820 */ /* 0x000fe20000400000 */
[----:B------:R-:W-:Y:S01]  /*04b0*/  IADD3 R6, R25, R6, -R7 ;  /* 0x0000000619067210 */ /* 0x000fe20007ffe807 */
[C---:B-----5:R-:W-:Y:S01]  /*04c0*/  FADD R29, -R4.reuse, R15 ;  /* 0x0000000f041d7221 */ /* 0x060fe20000000100 */
[----:B------:R-:W-:-:S03]  /*04d0*/  FADD R25, -R4, R13 ;  /* 0x0000000d04197221 */ /* 0x000fc60000000100 */
[----:B------:R-:W-:Y:S01]  /*04e0*/  @!P0 FMUL R24, R24, 16777216 ;  /* 0x4b80000018188820 */ /* 0x000fe20000400000 */
[----:B0-----:R-:W-:Y:S01]  /*04f0*/  FMUL R22, R22, R17 ;  /* 0x0000001116167220 */ /* 0x001fe20000400000 */
[C---:B------:R-:W-:Y:S01]  /*0500*/  FADD R17, -R4.reuse, R12 ;  /* 0x0000000c04117221 */ /* 0x040fe20000000100 */
[----:B------:R-:W-:Y:S02]  /*0510*/  FADD R27, -R4, R14 ;  /* 0x0000000e041b7221 */ /* 0x000fe40000000100 */
[C---:B------:R-:W-:Y:S01]  /*0520*/  FMUL R25, R22.reuse, R25 ;  /* 0x0000001916197220 */ /* 0x040fe20000400000 */
[----:B------:R-:W0:Y:S01]  /*0530*/  MUFU.RCP R24, R24 ;  /* 0x0000001800187308 */ /* 0x000e220000001000 */
[C---:B------:R-:W-:Y:S01]  /*0540*/  FMUL R4, R22.reuse, R29 ;  /* 0x0000001d16047220 */ /* 0x040fe20000400000 */
[C---:B------:R-:W-:Y:S01]  /*0550*/  FMUL R26, R22.reuse, R17 ;  /* 0x00000011161a7220 */ /* 0x040fe20000400000 */
[----:B------:R-:W-:Y:S01]  /*0560*/  FMUL R22, R22, R27 ;  /* 0x0000001b16167220 */ /* 0x000fe20000400000 */
[--C-:B---3--:R-:W-:Y:S01]  /*0570*/  FADD R11, R11, R0.reuse ;  /* 0x000000000b0b7221 */ /* 0x108fe20000000000 */
[--C-:B------:R-:W-:Y:S01]  /*0580*/  FADD R10, R10, R0.reuse ;  /* 0x000000000a0a7221 */ /* 0x100fe20000000000 */
[----:B------:R-:W-:Y:S01]  /*0590*/  FSEL R21, R21, 1, P1 ;  /* 0x3f80000015157808 */ /* 0x000fe20000800000 */
[----:B------:R-:W-:Y:S01]  /*05a0*/  FFMA R17, R16, R22, R5 ;  /* 0x0000001610117223 */ /* 0x000fe20000000005 */
[--C-:B------:R-:W-:Y:S01]  /*05b0*/  FADD R9, R9, R0.reuse ;  /* 0x0000000009097221 */ /* 0x100fe20000000000 */
[----:B------:R-:W-:Y:S01]  /*05c0*/  FADD R8, R8, R0 ;  /* 0x0000000008087221 */ /* 0x000fe20000000000 */
[----:B------:R1:W-:Y:S01]  /*05d0*/  STG.E.128 desc[UR4][R18.64], R12 ;  /* 0x0000000c12007986 */ /* 0x0003e2000c101d04 */
[--C-:B------:R-:W-:Y:S01]  /*05e0*/  SHF.R.S32.HI R22, RZ, 0x1f, R3.reuse ;  /* 0x0000001fff167819 */ /* 0x100fe20000011403 */
[----:B------:R-:W-:Y:S01]  /*05f0*/  @!P0 FMUL R21, R21, 16777216 ;  /* 0x4b80000015158820 */ /* 0x000fe20000400000 */
[----:B------:R-:W-:Y:S01]  /*0600*/  SHF.R.S32.HI R0, RZ, 0x1f, R3 ;  /* 0x0000001fff007819 */ /* 0x000fe20000011403 */
[----:B------:R2:W-:Y:S01]  /*0610*/  STG.E.128 desc[UR4][R18.64+0x800], R8 ;  /* 0x0008000812007986 */ /* 0x0005e2000c101d04 */
[----:B------:R-:W-:Y:S01]  /*0620*/  LEA.HI R22, R22, R3, RZ, 0x10 ;  /* 0x0000000316167211 */ /* 0x000fe200078f80ff */
[----:B0-----:R-:W-:Y:S01]  /*0630*/  FMUL R24, R24, R21 ;  /* 0x0000001518187220 */ /* 0x001fe20000400000 */
[----:B------:R-:W-:Y:S01]  /*0640*/  LEA.HI R0, R0, R3, RZ, 0x10 ;  /* 0x0000000300007211 */ /* 0x000fe200078f80ff */
[----:B------:R-:W-:Y:S01]  /*0650*/  FADD R27, -R2, R10 ;  /* 0x0000000a021b7221 */ /* 0x000fe20000000100 */
[----:B------:R-:W-:Y:S01]  /*0660*/  SHF.L.U32 R22, R22, 0x2, RZ ;  /* 0x0000000216167819 */ /* 0x000fe200000006ff */
[----:B------:R-:W-:Y:S01]  /*0670*/  FADD R21, -R2, R8 ;  /* 0x0000000802157221 */ /* 0x000fe20000000100 */
[C-C-:B-1----:R-:W-:Y:S01]  /*0680*/  FFMA R15, R16.reuse, R25, R5.reuse ;  /* 0x00000019100f7223 */ /* 0x142fe20000000005 */
[C-C-:B------:R-:W-:Y:S01]  /*0690*/  FFMA R14, R16.reuse, R26, R5.reuse ;  /* 0x0000001a100e7223 */ /* 0x140fe20000000005 */
[----:B------:R-:W0:Y:S01]  /*06a0*/  LDC.64 R12, c[0x0][0x240] ;  /* 0x00009000ff0c7b82 */ /* 0x000e220000000a00 */
[----:B------:R-:W-:Y:S01]  /*06b0*/  FFMA R16, R16, R4, R5 ;  /* 0x0000000410107223 */ /* 0x000fe20000000005 */
[----:B------:R-:W-:-:S06]  /*06c0*/  FADD R25, -R2, R9 ;  /* 0x0000000902197221 */ /* 0x000fcc0000000100 */
[----:B------:R-:W1:Y:S01]  /*06d0*/  LDC.64 R4, c[0x0][0x248] ;  /* 0x00009200ff047b82 */ /* 0x000e620000000a00 */
[----:B------:R-:W-:-:S07]  /*06e0*/  FADD R29, -R2, R11 ;  /* 0x0000000b021d7221 */ /* 0x000fce0000000100 */
[----:B--2---:R-:W2:Y:S01]  /*06f0*/  LDC.64 R18, c[0x0][0x250] ;  /* 0x00009400ff127b82 */ /* 0x004ea20000000a00 */
[----:B------:R-:W-:Y:S01]  /*0700*/  LOP3.LUT R26, R0, 0xffff0000, RZ, 0xc0, !PT ;  /* 0xffff0000001a7812 */ /* 0x000fe200078ec0ff */
[----:B------:R-:W-:Y:S01]  /*0710*/  FMUL R2, R24, R29 ;  /* 0x0000001d18027220 */ /* 0x000fe20000400000 */
[----:B------:R-:W-:Y:S01]  /*0720*/  LOP3.LUT R28, R22, 0xfffc0000, RZ, 0xc0, !PT ;  /* 0xfffc0000161c7812 */ /* 0x000fe200078ec0ff */
[C---:B------:R-:W-:Y:S01]  /*0730*/  FMUL R22, R24.reuse, R25 ;  /* 0x0000001918167220 */ /* 0x040fe20000400000 */
[C---:B------:R-:W-:Y:S01]  /*0740*/  FMUL R8, R24.reuse, R27 ;  /* 0x0000001b18087220 */ /* 0x040fe20000400000 */
[----:B------:R-:W-:Y:S01]  /*0750*/  FMUL R0, R24, R21 ;  /* 0x0000001518007220 */ /* 0x000fe20000400000 */
[C-C-:B------:R-:W-:Y:S01]  /*0760*/  FFMA R25, R20.reuse, R2, R23.reuse ;  /* 0x0000000214197223 */ /* 0x140fe20000000017 */
[C-C-:B------:R-:W-:Y:S01]  /*0770*/  FFMA R22, R20.reuse, R22, R23.reuse ;  /* 0x0000001614167223 */ /* 0x140fe20000000017 */
[C-C-:B------:R-:W-:Y:S01]  /*0780*/  FFMA R24, R20.reuse, R8, R23.reuse ;  /* 0x0000000814187223 */ /* 0x140fe20000000017 */
[----:B------:R-:W-:Y:S01]  /*0790*/  FFMA R0, R20, R0, R23 ;  /* 0x0000000014007223 */ /* 0x000fe20000000017 */
[----:B------:R-:W-:-:S02]  /*07a0*/  FSETP.GEU.AND P6, PT, R16, RZ, PT ;  /* 0x000000ff1000720b */ /* 0x000fc40003fce000 */
[----:B------:R-:W-:Y:S02]  /*07b0*/  IADD3 R21, R28, R3, -R26 ;  /* 0x000000031c157210 */ /* 0x000fe40007ffe81a */
[----:B------:R-:W-:Y:S02]  /*07c0*/  FSETP.GEU.AND P1, PT, R15, RZ, PT ;  /* 0x000000ff0f00720b */ /* 0x000fe40003f2e000 */
[----:B------:R-:W-:Y:S02]  /*07d0*/  FSETP.GEU.AND P2, PT, R14, RZ, PT ;  /* 0x000000ff0e00720b */ /* 0x000fe40003f4e000 */
[----:B------:R-:W-:Y:S02]  /*07e0*/  SEL R11, R16, RZ, P6 ;  /* 0x000000ff100b7207 */ /* 0x000fe40003000000 */
[----:B------:R-:W-:Y:S02]  /*07f0*/  FSETP.GEU.AND P0, PT, R17, RZ, PT ;  /* 0x000000ff1100720b */ /* 0x000fe40003f0e000 */
[----:B------:R-:W-:-:S02]  /*0800*/  FSETP.GEU.AND P3, PT, R25, RZ, PT ;  /* 0x000000ff1900720b */ /* 0x000fc40003f6e000 */
[----:B------:R-:W-:Y:S02]  /*0810*/  FSETP.GEU.AND P4, PT, R24, RZ, PT ;  /* 0x000000ff1800720b */ /* 0x000fe40003f8e000 */
[----:B------:R-:W-:Y:S02]  /*0820*/  FSETP.GEU.AND P5, PT, R22, RZ, PT ;  /* 0x000000ff1600720b */ /* 0x000fe40003fae000 */
[----:B------:R-:W-:Y:S01]  /*0830*/  FSETP.GEU.AND P6, PT, R0, RZ, PT ;  /* 0x000000ff0000720b */ /* 0x000fe20003fce000 */
[----:B0-----:R-:W-:Y:S01]  /*0840*/  IMAD.WIDE R2, R3, 0x4, R12 ;  /* 0x0000000403027825 */ /* 0x001fe200078e020c */
[----:B------:R-:W-:Y:S02]  /*0850*/  IADD3 R23, R26, R21, RZ ;  /* 0x000000151a177210 */ /* 0x000fe40007ffe0ff */
[----:B------:R-:W-:Y:S02]  /*0860*/  IADD3 R7, R7, R6, RZ ;  /* 0x0000000607077210 */ /* 0x000fe40007ffe0ff */
[----:B------:R-:W-:-:S02]  /*0870*/  SEL R9, R15, RZ, P1 ;  /* 0x000000ff0f097207 */ /* 0x000fc40000800000 */
[----:B------:R-:W-:Y:S01]  /*0880*/  SEL R8, R14, RZ, P2 ;  /* 0x000000ff0e087207 */ /* 0x000fe20001000000 */
[--C-:B-1----:R-:W-:Y:S01]  /*0890*/  IMAD.WIDE R20, R21, 0x4, R4.reuse ;  /* 0x0000000415147825 */ /* 0x102fe200078e0204 */
[----:B------:R-:W-:Y:S02]  /*08a0*/  SEL R10, R17, RZ, P0 ;  /* 0x000000ff110a7207 */ /* 0x000fe40000000000 */
[----:B------:R-:W-:Y:S02]  /*08b0*/  SEL R15, R25, RZ, P3 ;  /* 0x000000ff190f7207 */ /* 0x000fe40001800000 */
[----:B------:R-:W-:Y:S02]  /*08c0*/  SEL R14, R24, RZ, P4 ;  /* 0x000000ff180e7207 */ /* 0x000fe40002000000 */
[----:B------:R-:W-:Y:S02]  /*08d0*/  SEL R13, R22, RZ, P5 ;  /* 0x000000ff160d7207 */ /* 0x000fe40002800000 */
[----:B------:R-:W-:Y:S01]  /*08e0*/  SEL R12, R0, RZ, P6 ;  /* 0x000000ff000c7207 */ /* 0x000fe20003000000 */
[----:B------:R-:W-:Y:S01]  /*08f0*/  IMAD.WIDE R4, R6, 0x4, R4 ;  /* 0x0000000406047825 */ /* 0x000fe200078e0204 */
[----:B------:R-:W-:Y:S03]  /*0900*/  STG.E.128 desc[UR4][R2.64], R8 ;  /* 0x0000000802007986 */ /* 0x000fe6000c101d04 */
[--C-:B--2---:R-:W-:Y:S01]  /*0910*/  IMAD.WIDE R16, R23, 0x4, R18.reuse ;  /* 0x0000000417107825 */ /* 0x104fe200078e0212 */
[----:B------:R-:W-:Y:S03]  /*0920*/  STG.E.128 desc[UR4][R2.64+0x800], R12 ;  /* 0x0008000c02007986 */ /* 0x000fe6000c101d04 */
[----:B------:R-:W-:Y:S01]  /*0930*/  IMAD.WIDE R18, R7, 0x4, R18 ;  /* 0x0000000407127825 */ /* 0x000fe200078e0212 */
[----:B------:R-:W-:Y:S04]  /*0940*/  STG.E.128 desc[UR4][R20.64], R8 ;  /* 0x0000000814007986 */ /* 0x000fe8000c101d04 */
[----:B------:R-:W-:Y:S04]  /*0950*/  STG.E.128 desc[UR4][R4.64], R12 ;  /* 0x0000000c04007986 */ /* 0x000fe8000c101d04 */
[----:B------:R-:W-:Y:S04]  /*0960*/  STG.E.128 desc[UR4][R16.64], R8 ;  /* 0x0000000810007986 */ /* 0x000fe8000c101d04 */
[----:B------:R-:W-:Y:S01]  /*0970*/  STG.E.128 desc[UR4][R18.64], R12 ;  /* 0x0000000c12007986 */ /* 0x000fe2000c101d04 */
[----:B------:R-:W-:Y:S05]  /*0980*/  EXIT ;  /* 0x000000000000794d */ /* 0x000fea0003800000 */
.L_x_0:
[----:B------:R-:W-:-:S00]  /*0990*/  BRA `(.L_x_0) ;  /* 0xfffffffc00fc7947 */ /* 0x000fc0000383ffff */
[----:B------:R-:W-:-:S00]  /*09a0*/  NOP ;  /* 0x0000000000007918 */ /* 0x000fc00000000000 */
        /* <DEDUP_REMOVED lines=13> */
.L_x_1:


//--------------------- .nv.global.init           --------------------------
	.section	.nv.global.init,"aw",@progbits
.nv.global.init:
	.type		_$_str,@object
	.size		_$_str,(_$_str_$_2 - _$_str)
_$_str:
        /*0000*/ 	.byte	0x5f, 0x5f, 0x43, 0x55, 0x44, 0x41, 0x5f, 0x46, 0x54, 0x5a, 0x00
	.type		_$_str_$_2,@object
	.size		_$_str_$_2,(.L_1 - _$_str_$_2)
_$_str_$_2:
        /*000b*/ 	.byte	0x5f, 0x5f, 0x43, 0x55, 0x44, 0x41, 0x5f, 0x50, 0x52, 0x45, 0x43, 0x5f, 0x53, 0x51, 0x52, 0x54
        /*001b*/ 	.byte	0x00
.L_1:


//--------------------- .nv.constant0.triton_poi_fused__native_batch_norm_legit_no_training_cat_convolution_relu_4 --------------------------
	.section	.nv.constant0.triton_poi_fused__native_batch_norm_legit_no_training_cat_convolution_relu_4,"a",@progbits
	.sectionflags	@""
	.align	4
.nv.constant0.triton_poi_fused__native_batch_norm_legit_no_training_cat_convolution_relu_4:
	.zero		604
